//
// Generated by NVIDIA NVVM Compiler
//
// Compiler Build ID: CL-36424714
// Cuda compilation tools, release 13.0, V13.0.88
// Based on NVVM 20.0.0
//

.version 9.0
.target sm_100
.address_size 64

	// .globl	_Z9brickSortPii

.visible .entry _Z9brickSortPii(
	.param .u64 .ptr .align 1 _Z9brickSortPii_param_0,
	.param .u32 _Z9brickSortPii_param_1
)
{
	.reg .pred 	%p<29>;
	.reg .b32 	%r<37>;
	.reg .b64 	%rd<7>;

	ld.param.u64 	%rd3, [_Z9brickSortPii_param_0];
	ld.param.u32 	%r26, [_Z9brickSortPii_param_1];
	setp.lt.s32 	%p3, %r26, 1;
	@%p3 bra 	$L__BB0_33;
	mov.u32 	%r28, %ntid.x;
	mov.u32 	%r29, %ctaid.x;
	mov.u32 	%r30, %tid.x;
	mad.lo.s32 	%r31, %r29, %r28, %r30;
	cvta.to.global.u64 	%rd4, %rd3;
	setp.gt.s32 	%p4, %r31, 0;
	setp.lt.s32 	%p5, %r31, %r26;
	and.pred  	%p1, %p4, %p5;
	and.b32  	%r1, %r31, 1;
	mul.wide.u32 	%rd5, %r31, 4;
	add.s64 	%rd1, %rd4, %rd5;
	add.s32 	%r32, %r31, -1;
	mul.wide.u32 	%rd6, %r32, 4;
	add.s64 	%rd2, %rd4, %rd6;
	and.b32  	%r2, %r26, 3;
	setp.lt.u32 	%p6, %r26, 4;
	mov.b32 	%r36, 0;
	@%p6 bra 	$L__BB0_21;
	setp.ne.s32 	%p7, %r1, 0;
	and.b32  	%r36, %r26, 2147483644;
	and.pred  	%p2, %p1, %p7;
	neg.s32 	%r33, %r36;
	not.pred 	%p8, %p2;
	not.pred 	%p10, %p1;
$L__BB0_3:
	@%p8 bra 	$L__BB0_7;
	ld.global.u32 	%r6, [%rd1];
	ld.global.u32 	%r7, [%rd2];
	setp.ge.s32 	%p9, %r6, %r7;
	@%p9 bra 	$L__BB0_6;
	st.global.u32 	[%rd2], %r6;
	st.global.u32 	[%rd1], %r7;
$L__BB0_6:
	bar.sync 	0;
$L__BB0_7:
	@%p10 bra 	$L__BB0_20;
	setp.ne.s32 	%p11, %r1, 0;
	@%p11 bra 	$L__BB0_12;
	ld.global.u32 	%r8, [%rd1];
	ld.global.u32 	%r9, [%rd2];
	setp.ge.s32 	%p12, %r8, %r9;
	@%p12 bra 	$L__BB0_11;
	st.global.u32 	[%rd2], %r8;
	st.global.u32 	[%rd1], %r9;
$L__BB0_11:
	bar.sync 	0;
$L__BB0_12:
	setp.eq.s32 	%p13, %r1, 0;
	@%p13 bra 	$L__BB0_16;
	ld.global.u32 	%r10, [%rd1];
	ld.global.u32 	%r11, [%rd2];
	setp.ge.s32 	%p14, %r10, %r11;
	@%p14 bra 	$L__BB0_15;
	st.global.u32 	[%rd2], %r10;
	st.global.u32 	[%rd1], %r11;
$L__BB0_15:
	bar.sync 	0;
$L__BB0_16:
	setp.ne.s32 	%p15, %r1, 0;
	@%p15 bra 	$L__BB0_20;
	ld.global.u32 	%r12, [%rd1];
	ld.global.u32 	%r13, [%rd2];
	setp.ge.s32 	%p16, %r12, %r13;
	@%p16 bra 	$L__BB0_19;
	st.global.u32 	[%rd2], %r12;
	st.global.u32 	[%rd1], %r13;
$L__BB0_19:
	bar.sync 	0;
$L__BB0_20:
	add.s32 	%r33, %r33, 4;
	setp.ne.s32 	%p17, %r33, 0;
	@%p17 bra 	$L__BB0_3;
$L__BB0_21:
	setp.eq.s32 	%p18, %r2, 0;
	@%p18 bra 	$L__BB0_33;
	neg.s32 	%r35, %r2;
	not.pred 	%p19, %p1;
$L__BB0_23:
	.pragma "nounroll";
	@%p19 bra 	$L__BB0_32;
	setp.ne.s32 	%p20, %r1, 0;
	and.b32  	%r19, %r36, 1;
	setp.eq.s32 	%p21, %r19, 0;
	or.pred  	%p22, %p20, %p21;
	@%p22 bra 	$L__BB0_28;
	ld.global.u32 	%r20, [%rd1];
	ld.global.u32 	%r21, [%rd2];
	setp.ge.s32 	%p23, %r20, %r21;
	@%p23 bra 	$L__BB0_27;
	st.global.u32 	[%rd2], %r20;
	st.global.u32 	[%rd1], %r21;
$L__BB0_27:
	bar.sync 	0;
$L__BB0_28:
	setp.eq.s32 	%p24, %r1, 0;
	setp.ne.s32 	%p25, %r19, 0;
	or.pred  	%p26, %p24, %p25;
	@%p26 bra 	$L__BB0_32;
	ld.global.u32 	%r22, [%rd1];
	ld.global.u32 	%r23, [%rd2];
	setp.ge.s32 	%p27, %r22, %r23;
	@%p27 bra 	$L__BB0_31;
	st.global.u32 	[%rd2], %r22;
	st.global.u32 	[%rd1], %r23;
$L__BB0_31:
	bar.sync 	0;
$L__BB0_32:
	add.s32 	%r36, %r36, 1;
	add.s32 	%r35, %r35, 1;
	setp.ne.s32 	%p28, %r35, 0;
	@%p28 bra 	$L__BB0_23;
$L__BB0_33:
	ret;

}


// ===== COMPILED SASS (sm_100) =====

	.target	sm_100

	.elftype	@"ET_EXEC"


//--------------------- .note.nv.tkinfo           --------------------------
	.section	.note.nv.tkinfo,"",@"SHT_NOTE"
	.sectionflags	@"SHF_NOTE_NV_TKINFO"
	.tkinfo
        /*0018*/ 	.word	0x00000002
        /*0030*/ 	.string	""
        /*0030*/ 	.string	"ptxas"
        /*0030*/ 	.string	"Cuda compilation tools, release 13.0, V13.0.88"
        /*0030*/ 	.string	"Build cuda_13.0.r13.0/compiler.36424714_0"
        /*0030*/ 	.string	"-arch sm_100 -m 64 "



//--------------------- .note.nv.cuinfo           --------------------------
	.section	.note.nv.cuinfo,"",@"SHT_NOTE"
	.sectionflags	@"SHF_NOTE_NV_CUINFO"
        /*0018*/ 	.short	0x0002
        /*001a*/ 	.short	0x0064
        /*001c*/ 	.short	0x0082
	.zero		2


//--------------------- .nv.info                  --------------------------
	.section	.nv.info,"",@"SHT_CUDA_INFO"
	.align	4


	//----- nvinfo : EIATTR_REGCOUNT
	.align		4
        /*0000*/ 	.byte	0x04, 0x2f
        /*0002*/ 	.short	(.L_1 - .L_0)
	.align		4
.L_0:
        /*0004*/ 	.word	index@(_Z9brickSortPii)
        /*0008*/ 	.word	0x0000000d


	//----- nvinfo : EIATTR_FRAME_SIZE
	.align		4
.L_1:
        /*000c*/ 	.byte	0x04, 0x11
        /*000e*/ 	.short	(.L_3 - .L_2)
	.align		4
.L_2:
        /*0010*/ 	.word	index@(_Z9brickSortPii)
        /*0014*/ 	.word	0x00000000


	//----- nvinfo : EIATTR_MIN_STACK_SIZE
	.align		4
.L_3:
        /*0018*/ 	.byte	0x04, 0x12
        /*001a*/ 	.short	(.L_5 - .L_4)
	.align		4
.L_4:
        /*001c*/ 	.word	index@(_Z9brickSortPii)
        /*0020*/ 	.word	0x00000000
.L_5:


//--------------------- .nv.compat                --------------------------
	.section	.nv.compat,"",@"SHT_CUDA_COMPAT_INFO"
	.align	4
        /*0000*/ 	.byte	0x02, 0x09, 0x00, 0x00, 0x02, 0x02, 0x01, 0x00, 0x02, 0x05, 0x05, 0x00, 0x03, 0x07, 0x01, 0x01
        /*0010*/ 	.byte	0x02, 0x03, 0x00, 0x00, 0x02, 0x06, 0x01, 0x00, 0x04, 0x0b, 0x08, 0x00, 0x09, 0x00, 0x00, 0x00
        /*0020*/ 	.byte	0x00, 0x00, 0x00, 0x00


//--------------------- .nv.info._Z9brickSortPii  --------------------------
	.section	.nv.info._Z9brickSortPii,"",@"SHT_CUDA_INFO"
	.sectionflags	@""
	.align	4


	//----- nvinfo : EIATTR_CUDA_API_VERSION
	.align		4
        /*0000*/ 	.byte	0x04, 0x37
        /*0002*/ 	.short	(.L_7 - .L_6)
.L_6:
        /*0004*/ 	.word	0x00000082


	//----- nvinfo : EIATTR_KPARAM_INFO
	.align		4
.L_7:
        /*0008*/ 	.byte	0x04, 0x17
        /*000a*/ 	.short	(.L_9 - .L_8)
.L_8:
        /*000c*/ 	.word	0x00000000
        /*0010*/ 	.short	0x0001
        /*0012*/ 	.short	0x0008
        /*0014*/ 	.byte	0x00, 0xf0, 0x11, 0x00


	//----- nvinfo : EIATTR_KPARAM_INFO
	.align		4
.L_9:
        /*0018*/ 	.byte	0x04, 0x17
        /*001a*/ 	.short	(.L_11 - .L_10)
.L_10:
        /*001c*/ 	.word	0x00000000
        /*0020*/ 	.short	0x0000
        /*0022*/ 	.short	0x0000
        /*0024*/ 	.byte	0x00, 0xf5, 0x21, 0x00


	//----- nvinfo : EIATTR_SPARSE_MMA_MASK
	.align		4
.L_11:
        /*0028*/ 	.byte	0x03, 0x50
        /*002a*/ 	.short	0x0000


	//----- nvinfo : EIATTR_MAXREG_COUNT
	.align		4
        /*002c*/ 	.byte	0x03, 0x1b
        /*002e*/ 	.short	0x00ff


	//----- nvinfo : EIATTR_NUM_BARRIERS
	.align		4
        /*0030*/ 	.byte	0x02, 0x4c
        /*0032*/ 	.byte	0x01
	.zero		1


	//----- nvinfo : EIATTR_MERCURY_ISA_VERSION
	.align		4
        /*0034*/ 	.byte	0x03, 0x5f
        /*0036*/ 	.short	0x0101


	//----- nvinfo : EIATTR_VRC_CTA_INIT_COUNT
	.align		4
        /*0038*/ 	.byte	0x02, 0x4a
	.zero		1
	.zero		1


	//----- nvinfo : EIATTR_EXIT_INSTR_OFFSETS
	.align		4
        /*003c*/ 	.byte	0x04, 0x1c
        /*003e*/ 	.short	(.L_13 - .L_12)


	//   ....[0]....
.L_12:
        /*0040*/ 	.word	0x00000030


	//   ....[1]....
        /*0044*/ 	.word	0x00000420


	//   ....[2]....
        /*0048*/ 	.word	0x000005f0


	//----- nvinfo : EIATTR_CRS_STACK_SIZE
	.align		4
.L_13:
        /*004c*/ 	.byte	0x04, 0x1e
        /*004e*/ 	.short	(.L_15 - .L_14)
.L_14:
        /*0050*/ 	.word	0x00000000


	//----- nvinfo : EIATTR_CBANK_PARAM_SIZE
	.align		4
.L_15:
        /*0054*/ 	.byte	0x03, 0x19
        /*0056*/ 	.short	0x000c


	//----- nvinfo : EIATTR_PARAM_CBANK
	.align		4
        /*0058*/ 	.byte	0x04, 0x0a
        /*005a*/ 	.short	(.L_17 - .L_16)
	.align		4
.L_16:
        /*005c*/ 	.word	index@(.nv.constant0._Z9brickSortPii)
        /*0060*/ 	.short	0x0380
        /*0062*/ 	.short	0x000c


	//----- nvinfo : EIATTR_SW_WAR
	.align		4
.L_17:
        /*0064*/ 	.byte	0x04, 0x36
        /*0066*/ 	.short	(.L_19 - .L_18)
.L_18:
        /*0068*/ 	.word	0x00000008
.L_19:


//--------------------- .nv.callgraph             --------------------------
	.section	.nv.callgraph,"",@"SHT_CUDA_CALLGRAPH"
	.align	4
	.sectionentsize	8
	.align		4
        /*0000*/ 	.word	0x00000000
	.align		4
        /*0004*/ 	.word	0xffffffff
	.align		4
        /*0008*/ 	.word	0x00000000
	.align		4
        /*000c*/ 	.word	0xfffffffe
	.align		4
        /*0010*/ 	.word	0x00000000
	.align		4
        /*0014*/ 	.word	0xfffffffd
	.align		4
        /*0018*/ 	.word	0x00000000
	.align		4
        /*001c*/ 	.word	0xfffffffc


//--------------------- .text._Z9brickSortPii     --------------------------
	.section	.text._Z9brickSortPii,"ax",@progbits
	.align	128
        .global         _Z9brickSortPii
        .type           _Z9brickSortPii,@function
        .size           _Z9brickSortPii,(.L_x_12 - _Z9brickSortPii)
        .other          _Z9brickSortPii,@"STO_CUDA_ENTRY STV_DEFAULT"
_Z9brickSortPii:
.text._Z9brickSortPii:
[----:B------:R-:W-:Y:S08]  /*0000*/  LDC R1, c[0x0][0x37c] ;  /* 0x0000df00ff017b82 */ /* 0x000ff00000000800 */
[----:B------:R-:W0:Y:S02]  /*0010*/  LDC R8, c[0x0][0x388] ;  /* 0x0000e200ff087b82 */ /* 0x000e240000000800 */
[----:B0-----:R-:W-:-:S13]  /*0020*/  ISETP.GE.AND P0, PT, R8, 0x1, PT ;  /* 0x000000010800780c */ /* 0x001fda0003f06270 */
[----:B------:R-:W-:Y:S05]  /*0030*/  @!P0 EXIT ;  /* 0x000000000000894d */ /* 0x000fea0003800000 */
[----:B------:R-:W0:Y:S01]  /*0040*/  S2R R7, SR_CTAID.X ;  /* 0x0000000000077919 */ /* 0x000e220000002500 */
[----:B------:R-:W0:Y:S01]  /*0050*/  LDCU UR4, c[0x0][0x360] ;  /* 0x00006c00ff0477ac */ /* 0x000e220008000800 */
[----:B------:R-:W1:Y:S01]  /*0060*/  LDC.64 R4, c[0x0][0x380] ;  /* 0x0000e000ff047b82 */ /* 0x000e620000000a00 */
[C---:B------:R-:W-:Y:S01]  /*0070*/  ISETP.GE.U32.AND P1, PT, R8.reuse, 0x4, PT ;  /* 0x000000040800780c */ /* 0x040fe20003f26070 */
[----:B------:R-:W0:Y:S01]  /*0080*/  S2R R0, SR_TID.X ;  /* 0x0000000000007919 */ /* 0x000e220000002100 */
[----:B------:R-:W-:Y:S02]  /*0090*/  IMAD.MOV.U32 R6, RZ, RZ, RZ ;  /* 0x000000ffff067224 */ /* 0x000fe400078e00ff */
[----:B0-----:R-:W-:Y:S01]  /*00a0*/  IMAD R7, R7, UR4, R0 ;  /* 0x0000000407077c24 */ /* 0x001fe2000f8e0200 */
[----:B------:R-:W0:Y:S01]  /*00b0*/  LDCU.64 UR4, c[0x0][0x358] ;  /* 0x00006b00ff0477ac */ /* 0x000e220008000a00 */
[----:B------:R-:W-:Y:S02]  /*00c0*/  LOP3.LUT R0, R8, 0x3, RZ, 0xc0, !PT ;  /* 0x0000000308007812 */ /* 0x000fe400078ec0ff */
[C---:B------:R-:W-:Y:S01]  /*00d0*/  VIADD R3, R7.reuse, 0xffffffff ;  /* 0xffffffff07037836 */ /* 0x040fe20000000000 */
[----:B------:R-:W-:-:S03]  /*00e0*/  ISETP.GE.AND P0, PT, R7, R8, PT ;  /* 0x000000080700720c */ /* 0x000fc60003f06270 */
[----:B-1----:R-:W-:Y:S01]  /*00f0*/  IMAD.WIDE.U32 R2, R3, 0x4, R4 ;  /* 0x0000000403027825 */ /* 0x002fe200078e0004 */
[----:B------:R-:W-:-:S03]  /*0100*/  ISETP.GT.AND P0, PT, R7, RZ, !P0 ;  /* 0x000000ff0700720c */ /* 0x000fc60004704270 */
[C---:B------:R-:W-:Y:S01]  /*0110*/  IMAD.WIDE.U32 R4, R7.reuse, 0x4, R4 ;  /* 0x0000000407047825 */ /* 0x040fe200078e0004 */
[----:B------:R-:W-:Y:S01]  /*0120*/  LOP3.LUT R7, R7, 0x1, RZ, 0xc0, !PT ;  /* 0x0000000107077812 */ /* 0x000fe200078ec0ff */
[----:B0-----:R-:W-:Y:S08]  /*0130*/  @!P1 BRA `(.L_x_0) ;  /* 0x0000000000b49947 */ /* 0x001ff00003800000 */
[----:B------:R-:W-:Y:S01]  /*0140*/  LOP3.LUT R6, R8, 0x7ffffffc, RZ, 0xc0, !PT ;  /* 0x7ffffffc08067812 */ /* 0x000fe200078ec0ff */
[----:B------:R-:W-:Y:S01]  /*0150*/  BSSY.RECONVERGENT B0, `(.L_x_0) ;  /* 0x000002b000007945 */ /* 0x000fe20003800200 */
[----:B------:R-:W-:-:S03]  /*0160*/  ISETP.NE.AND P2, PT, R7, RZ, P0 ;  /* 0x000000ff0700720c */ /* 0x000fc60000745270 */
[----:B------:R-:W-:-:S10]  /*0170*/  IMAD.MOV R10, RZ, RZ, -R6 ;  /* 0x000000ffff0a7224 */ /* 0x000fd400078e0a06 */
.L_x_6:
[----:B------:R-:W-:-:S05]  /*0180*/  VIADD R10, R10, 0x4 ;  /* 0x000000040a0a7836 */ /* 0x000fca0000000000 */
[----:B------:R-:W-:Y:S01]  /*0190*/  ISETP.NE.AND P1, PT, R10, RZ, PT ;  /* 0x000000ff0a00720c */ /* 0x000fe20003f25270 */
[----:B0123--:R-:W-:-:S12]  /*01a0*/  @!P2 BRA `(.L_x_1) ;  /* 0x00000000001ca947 */ /* 0x00ffd80003800000 */
[----:B------:R-:W2:Y:S04]  /*01b0*/  LDG.E R9, desc[UR4][R4.64] ;  /* 0x0000000404097981 */ /* 0x000ea8000c1e1900 */
[----:B------:R-:W2:Y:S01]  /*01c0*/  LDG.E R8, desc[UR4][R2.64] ;  /* 0x0000000402087981 */ /* 0x000ea2000c1e1900 */
[----:B------:R-:W-:Y:S05]  /*01d0*/  WARPSYNC.ALL ;  /* 0x0000000000007948 */ /* 0x000fea0003800000 */
[----:B--2---:R-:W-:-:S13]  /*01e0*/  ISETP.GE.AND P3, PT, R9, R8, PT ;  /* 0x000000080900720c */ /* 0x004fda0003f66270 */
[----:B------:R0:W-:Y:S04]  /*01f0*/  @!P3 STG.E desc[UR4][R2.64], R9 ;  /* 0x000000090200b986 */ /* 0x0001e8000c101904 */
[----:B------:R0:W-:Y:S01]  /*0200*/  @!P3 STG.E desc[UR4][R4.64], R8 ;  /* 0x000000080400b986 */ /* 0x0001e2000c101904 */
[----:B------:R-:W-:Y:S06]  /*0210*/  BAR.SYNC.DEFER_BLOCKING 0x0 ;  /* 0x0000000000007b1d */ /* 0x000fec0000010000 */
.L_x_1:
[----:B------:R-:W-:Y:S04]  /*0220*/  BSSY.RECONVERGENT B1, `(.L_x_2) ;  /* 0x000001c000017945 */ /* 0x000fe80003800200 */
[----:B------:R-:W-:Y:S05]  /*0230*/  @!P0 BRA `(.L_x_3) ;  /* 0x0000000000688947 */ /* 0x000fea0003800000 */
[C---:B------:R-:W-:Y:S02]  /*0240*/  ISETP.NE.AND P3, PT, R7.reuse, RZ, PT ;  /* 0x000000ff0700720c */ /* 0x040fe40003f65270 */
[----:B------:R-:W-:-:S11]  /*0250*/  ISETP.NE.AND P5, PT, R7, RZ, PT ;  /* 0x000000ff0700720c */ /* 0x000fd60003fa5270 */
[----:B------:R-:W-:Y:S05]  /*0260*/  @P3 BRA `(.L_x_4) ;  /* 0x00000000001c3947 */ /* 0x000fea0003800000 */
[----:B0-----:R-:W2:Y:S04]  /*0270*/  LDG.E R9, desc[UR4][R4.64] ;  /* 0x0000000404097981 */ /* 0x001ea8000c1e1900 */
[----:B------:R-:W2:Y:S01]  /*0280*/  LDG.E R8, desc[UR4][R2.64] ;  /* 0x0000000402087981 */ /* 0x000ea2000c1e1900 */
[----:B------:R-:W-:Y:S05]  /*0290*/  WARPSYNC.ALL ;  /* 0x0000000000007948 */ /* 0x000fea0003800000 */
[----:B--2---:R-:W-:-:S13]  /*02a0*/  ISETP.GE.AND P4, PT, R9, R8, PT ;  /* 0x000000080900720c */ /* 0x004fda0003f86270 */
[----:B------:R1:W-:Y:S04]  /*02b0*/  @!P4 STG.E desc[UR4][R2.64], R9 ;  /* 0x000000090200c986 */ /* 0x0003e8000c101904 */
[----:B------:R1:W-:Y:S01]  /*02c0*/  @!P4 STG.E desc[UR4][R4.64], R8 ;  /* 0x000000080400c986 */ /* 0x0003e2000c101904 */
[----:B------:R-:W-:Y:S06]  /*02d0*/  BAR.SYNC.DEFER_BLOCKING 0x0 ;  /* 0x0000000000007b1d */ /* 0x000fec0000010000 */
.L_x_4:
[----:B------:R-:W-:Y:S05]  /*02e0*/  @!P5 BRA `(.L_x_5) ;  /* 0x00000000001cd947 */ /* 0x000fea0003800000 */
[----:B01----:R-:W2:Y:S04]  /*02f0*/  LDG.E R9, desc[UR4][R4.64] ;  /* 0x0000000404097981 */ /* 0x003ea8000c1e1900 */
[----:B------:R-:W2:Y:S01]  /*0300*/  LDG.E R8, desc[UR4][R2.64] ;  /* 0x0000000402087981 */ /* 0x000ea2000c1e1900 */
[----:B------:R-:W-:Y:S05]  /*0310*/  WARPSYNC.ALL ;  /* 0x0000000000007948 */ /* 0x000fea0003800000 */
[----:B--2---:R-:W-:-:S13]  /*0320*/  ISETP.GE.AND P4, PT, R9, R8, PT ;  /* 0x000000080900720c */ /* 0x004fda0003f86270 */
[----:B------:R2:W-:Y:S04]  /*0330*/  @!P4 STG.E desc[UR4][R2.64], R9 ;  /* 0x000000090200c986 */ /* 0x0005e8000c101904 */
[----:B------:R2:W-:Y:S01]  /*0340*/  @!P4 STG.E desc[UR4][R4.64], R8 ;  /* 0x000000080400c986 */ /* 0x0005e2000c101904 */
[----:B------:R-:W-:Y:S06]  /*0350*/  BAR.SYNC.DEFER_BLOCKING 0x0 ;  /* 0x0000000000007b1d */ /* 0x000fec0000010000 */
.L_x_5:
[----:B------:R-:W-:Y:S05]  /*0360*/  @P3 BRA `(.L_x_3) ;  /* 0x00000000001c3947 */ /* 0x000fea0003800000 */
[----:B012---:R-:W2:Y:S04]  /*0370*/  LDG.E R9, desc[UR4][R4.64] ;  /* 0x0000000404097981 */ /* 0x007ea8000c1e1900 */
[----:B------:R-:W2:Y:S01]  /*0380*/  LDG.E R8, desc[UR4][R2.64] ;  /* 0x0000000402087981 */ /* 0x000ea2000c1e1900 */
[----:B------:R-:W-:Y:S05]  /*0390*/  WARPSYNC.ALL ;  /* 0x0000000000007948 */ /* 0x000fea0003800000 */
[----:B--2---:R-:W-:-:S13]  /*03a0*/  ISETP.GE.AND P3, PT, R9, R8, PT ;  /* 0x000000080900720c */ /* 0x004fda0003f66270 */
[----:B------:R3:W-:Y:S04]  /*03b0*/  @!P3 STG.E desc[UR4][R2.64], R9 ;  /* 0x000000090200b986 */ /* 0x0007e8000c101904 */
[----:B------:R3:W-:Y:S01]  /*03c0*/  @!P3 STG.E desc[UR4][R4.64], R8 ;  /* 0x000000080400b986 */ /* 0x0007e2000c101904 */
[----:B------:R-:W-:Y:S06]  /*03d0*/  BAR.SYNC.DEFER_BLOCKING 0x0 ;  /* 0x0000000000007b1d */ /* 0x000fec0000010000 */
.L_x_3:
[----:B------:R-:W-:Y:S05]  /*03e0*/  BSYNC.RECONVERGENT B1 ;  /* 0x0000000000017941 */ /* 0x000fea0003800200 */
.L_x_2:
[----:B------:R-:W-:Y:S05]  /*03f0*/  @P1 BRA `(.L_x_6) ;  /* 0xfffffffc00601947 */ /* 0x000fea000383ffff */
[----:B------:R-:W-:Y:S05]  /*0400*/  BSYNC.RECONVERGENT B0 ;  /* 0x0000000000007941 */ /* 0x000fea0003800200 */
.L_x_0:
[----:B------:R-:W-:-:S13]  /*0410*/  ISETP.NE.AND P1, PT, R0, RZ, PT ;  /* 0x000000ff0000720c */ /* 0x000fda0003f25270 */
[----:B------:R-:W-:Y:S05]  /*0420*/  @!P1 EXIT ;  /* 0x000000000000994d */ /* 0x000fea0003800000 */
[----:B------:R-:W-:-:S07]  /*0430*/  IMAD.MOV R0, RZ, RZ, -R0 ;  /* 0x000000ffff007224 */ /* 0x000fce00078e0a00 */
.L_x_10:
[----:B------:R-:W-:Y:S01]  /*0440*/  VIADD R0, R0, 0x1 ;  /* 0x0000000100007836 */ /* 0x000fe20000000000 */
[----:B------:R-:W-:Y:S04]  /*0450*/  BSSY.RECONVERGENT B0, `(.L_x_7) ;  /* 0x0000017000007945 */ /* 0x000fe80003800200 */
[----:B------:R-:W-:Y:S01]  /*0460*/  ISETP.NE.AND P3, PT, R0, RZ, PT ;  /* 0x000000ff0000720c */ /* 0x000fe20003f65270 */
[----:B----4-:R-:W-:-:S12]  /*0470*/  @!P0 BRA `(.L_x_8) ;  /* 0x0000000000508947 */ /* 0x010fd80003800000 */
[----:B0123--:R-:W-:-:S04]  /*0480*/  LOP3.LUT P1, R8, R6, 0x1, RZ, 0xc0, !PT ;  /* 0x0000000106087812 */ /* 0x00ffc8000782c0ff */
[----:B------:R-:W-:Y:S02]  /*0490*/  ISETP.NE.OR P1, PT, R7, RZ, !P1 ;  /* 0x000000ff0700720c */ /* 0x000fe40004f25670 */
[----:B------:R-:W-:-:S04]  /*04a0*/  ISETP.NE.AND P2, PT, R8, RZ, PT ;  /* 0x000000ff0800720c */ /* 0x000fc80003f45270 */
[----:B------:R-:W-:-:S07]  /*04b0*/  ISETP.EQ.OR P2, PT, R7, RZ, P2 ;  /* 0x000000ff0700720c */ /* 0x000fce0001742670 */
[----:B------:R-:W-:Y:S06]  /*04c0*/  @P1 BRA `(.L_x_9) ;  /* 0x00000000001c1947 */ /* 0x000fec0003800000 */
[----:B------:R-:W2:Y:S04]  /*04d0*/  LDG.E R9, desc[UR4][R4.64] ;  /* 0x0000000404097981 */ /* 0x000ea8000c1e1900 */
[----:B------:R-:W2:Y:S01]  /*04e0*/  LDG.E R8, desc[UR4][R2.64] ;  /* 0x0000000402087981 */ /* 0x000ea2000c1e1900 */
[----:B------:R-:W-:Y:S05]  /*04f0*/  WARPSYNC.ALL ;  /* 0x0000000000007948 */ /* 0x000fea0003800000 */
[----:B--2---:R-:W-:-:S13]  /*0500*/  ISETP.GE.AND P1, PT, R9, R8, PT ;  /* 0x000000080900720c */ /* 0x004fda0003f26270 */
[----:B------:R0:W-:Y:S04]  /*0510*/  @!P1 STG.E desc[UR4][R2.64], R9 ;  /* 0x0000000902009986 */ /* 0x0001e8000c101904 */
[----:B------:R0:W-:Y:S01]  /*0520*/  @!P1 STG.E desc[UR4][R4.64], R8 ;  /* 0x0000000804009986 */ /* 0x0001e2000c101904 */
[----:B------:R-:W-:Y:S06]  /*0530*/  BAR.SYNC.DEFER_BLOCKING 0x0 ;  /* 0x0000000000007b1d */ /* 0x000fec0000010000 */
.L_x_9:
        /* <DEDUP_REMOVED lines=8> */
.L_x_8:
[----:B------:R-:W-:Y:S05]  /*05c0*/  BSYNC.RECONVERGENT B0 ;  /* 0x0000000000007941 */ /* 0x000fea0003800200 */
.L_x_7:
[----:B------:R-:W-:Y:S01]  /*05d0*/  VIADD R6, R6, 0x1 ;  /* 0x0000000106067836 */ /* 0x000fe20000000000 */
[----:B------:R-:W-:Y:S06]  /*05e0*/  @P3 BRA `(.L_x_10) ;  /* 0xfffffffc00943947 */ /* 0x000fec000383ffff */
[----:B------:R-:W-:Y:S05]  /*05f0*/  EXIT ;  /* 0x000000000000794d */ /* 0x000fea0003800000 */
.L_x_11:
[----:B------:R-:W-:-:S00]  /*0600*/  BRA `(.L_x_11) ;  /* 0xfffffffc00fc7947 */ /* 0x000fc0000383ffff */
[----:B------:R-:W-:-:S00]  /*0610*/  NOP ;  /* 0x0000000000007918 */ /* 0x000fc00000000000 */
        /* <DEDUP_REMOVED lines=14> */
.L_x_12:


//--------------------- .nv.shared.reserved.0     --------------------------
	.section	.nv.shared.reserved.0,"aw",@nobits
	.weak		__nv_reservedSMEM_offset_0_alias
	.size		__nv_reservedSMEM_offset_0_alias, 0, 64
	.other		__nv_reservedSMEM_offset_0_alias,@"STO_CUDA_RESERVED_SHARED STV_DEFAULT"
__nv_reservedSMEM_offset_0_alias:
	.zero		0
	.zero		64


//--------------------- .nv.constant0._Z9brickSortPii --------------------------
	.section	.nv.constant0._Z9brickSortPii,"a",@progbits
	.sectionflags	@""
	.align	4
.nv.constant0._Z9brickSortPii:
	.zero		908


//--------------------- SYMBOLS --------------------------

	.type		.nv.reservedSmem.offset0,@object
	.size		.nv.reservedSmem.offset0,0x4
